	.headerflags	@"EF_CUDA_TEXMODE_UNIFIED EF_CUDA_64BIT_ADDRESS EF_CUDA_ACCELERATORS EF_CUDA_SM90 EF_CUDA_VIRTUAL_SM(EF_CUDA_SM90)"
	.elftype	@"ET_EXEC"


//--------------------- .nv.info                  --------------------------
	.section	.nv.info,"",@"SHT_CUDA_INFO"
	.align	4


	//----- nvinfo : EIATTR_REGCOUNT
	.align		4
        /*0000*/ 	.byte	0x04, 0x2f
        /*0002*/ 	.short	(.L_1 - .L_0)
	.align		4
.L_0:
        /*0004*/ 	.word	index@(triton_poi_fused_add_native_layer_norm_18)
        /*0008*/ 	.word	0x00000012


	//----- nvinfo : EIATTR_MIN_STACK_SIZE
	.align		4
.L_1:
        /*000c*/ 	.byte	0x04, 0x12
        /*000e*/ 	.short	(.L_3 - .L_2)
	.align		4
.L_2:
        /*0010*/ 	.word	index@(triton_poi_fused_add_native_layer_norm_18)
        /*0014*/ 	.word	0x00000000


	//----- nvinfo : EIATTR_FRAME_SIZE
	.align		4
.L_3:
        /*0018*/ 	.byte	0x04, 0x11
        /*001a*/ 	.short	(.L_5 - .L_4)
	.align		4
.L_4:
        /*001c*/ 	.word	index@(triton_poi_fused_add_native_layer_norm_18)
        /*0020*/ 	.word	0x00000000


	//----- nvinfo : EIATTR_MIN_STACK_SIZE
	.align		4
.L_5:
        /*0024*/ 	.byte	0x04, 0x12
        /*0026*/ 	.short	(.L_7 - .L_6)
	.align		4
.L_6:
        /*0028*/ 	.word	index@(triton_poi_fused_add_native_layer_norm_18)
        /*002c*/ 	.word	0x00000000
.L_7:


//--------------------- .nv.info.triton_poi_fused_add_native_layer_norm_18 --------------------------
	.section	.nv.info.triton_poi_fused_add_native_layer_norm_18,"",@"SHT_CUDA_INFO"
	.sectionflags	@""
	.align	4


	//----- nvinfo : EIATTR_CUDA_API_VERSION
	.align		4
        /*0000*/ 	.byte	0x04, 0x37
        /*0002*/ 	.short	(.L_9 - .L_8)
.L_8:
        /*0004*/ 	.word	0x0000007c


	//----- nvinfo : EIATTR_KPARAM_INFO
	.align		4
.L_9:
        /*0008*/ 	.byte	0x04, 0x17
        /*000a*/ 	.short	(.L_11 - .L_10)
.L_10:
        /*000c*/ 	.word	0x00000000
        /*0010*/ 	.short	0x0004
        /*0012*/ 	.short	0x0020
        /*0014*/ 	.byte	0x00, 0xf0, 0x11, 0x00


	//----- nvinfo : EIATTR_KPARAM_INFO
	.align		4
.L_11:
        /*0018*/ 	.byte	0x04, 0x17
        /*001a*/ 	.short	(.L_13 - .L_12)
.L_12:
        /*001c*/ 	.word	0x00000000
        /*0020*/ 	.short	0x0003
        /*0022*/ 	.short	0x0018
        /*0024*/ 	.byte	0x00, 0xf4, 0x21, 0x00


	//----- nvinfo : EIATTR_KPARAM_INFO
	.align		4
.L_13:
        /*0028*/ 	.byte	0x04, 0x17
        /*002a*/ 	.short	(.L_15 - .L_14)
.L_14:
        /*002c*/ 	.word	0x00000000
        /*0030*/ 	.short	0x0002
        /*0032*/ 	.short	0x0010
        /*0034*/ 	.byte	0x00, 0xf4, 0x21, 0x00


	//----- nvinfo : EIATTR_KPARAM_INFO
	.align		4
.L_15:
        /*0038*/ 	.byte	0x04, 0x17
        /*003a*/ 	.short	(.L_17 - .L_16)
.L_16:
        /*003c*/ 	.word	0x00000000
        /*0040*/ 	.short	0x0001
        /*0042*/ 	.short	0x0008
        /*0044*/ 	.byte	0x00, 0xf4, 0x21, 0x00


	//----- nvinfo : EIATTR_KPARAM_INFO
	.align		4
.L_17:
        /*0048*/ 	.byte	0x04, 0x17
        /*004a*/ 	.short	(.L_19 - .L_18)
.L_18:
        /*004c*/ 	.word	0x00000000
        /*0050*/ 	.short	0x0000
        /*0052*/ 	.short	0x0000
        /*0054*/ 	.byte	0x00, 0xf4, 0x21, 0x00


	//----- nvinfo : EIATTR_SPARSE_MMA_MASK
	.align		4
.L_19:
        /*0058*/ 	.byte	0x03, 0x50
        /*005a*/ 	.short	0x0000


	//----- nvinfo : EIATTR_MAXREG_COUNT
	.align		4
        /*005c*/ 	.byte	0x03, 0x1b
        /*005e*/ 	.short	0x00ff


	//----- nvinfo : EIATTR_EXIT_INSTR_OFFSETS
	.align		4
        /*0060*/ 	.byte	0x04, 0x1c
        /*0062*/ 	.short	(.L_21 - .L_20)


	//   ....[0]....
.L_20:
        /*0064*/ 	.word	0x00000250


	//   ....[1]....
        /*0068*/ 	.word	0x00000270


	//----- nvinfo : EIATTR_REQNTID
	.align		4
.L_21:
        /*006c*/ 	.byte	0x04, 0x10
        /*006e*/ 	.short	(.L_23 - .L_22)
.L_22:
        /*0070*/ 	.word	0x00000080
        /*0074*/ 	.word	0x00000001
        /*0078*/ 	.word	0x00000001


	//----- nvinfo : EIATTR_CBANK_PARAM_SIZE
	.align		4
.L_23:
        /*007c*/ 	.byte	0x03, 0x19
        /*007e*/ 	.short	0x0024


	//----- nvinfo : EIATTR_PARAM_CBANK
	.align		4
        /*0080*/ 	.byte	0x04, 0x0a
        /*0082*/ 	.short	(.L_25 - .L_24)
	.align		4
.L_24:
        /*0084*/ 	.word	index@(.nv.constant0.triton_poi_fused_add_native_layer_norm_18)
        /*0088*/ 	.short	0x0210
        /*008a*/ 	.short	0x0024


	//----- nvinfo : EIATTR_SW_WAR
	.align		4
.L_25:
        /*008c*/ 	.byte	0x04, 0x36
        /*008e*/ 	.short	(.L_27 - .L_26)
.L_26:
        /*0090*/ 	.word	0x00000008
.L_27:


//--------------------- .nv.callgraph             --------------------------
	.section	.nv.callgraph,"",@"SHT_CUDA_CALLGRAPH"
	.align	4
	.sectionentsize	8
	.align		4
        /*0000*/ 	.word	0x00000000
	.align		4
        /*0004*/ 	.word	0xffffffff
	.align		4
        /*0008*/ 	.word	0x00000000
	.align		4
        /*000c*/ 	.word	0xfffffffe
	.align		4
        /*0010*/ 	.word	0x00000000
	.align		4
        /*0014*/ 	.word	0xfffffffd
	.align		4
        /*0018*/ 	.word	0x00000000
	.align		4
        /*001c*/ 	.word	0xfffffffc


//--------------------- .text.triton_poi_fused_add_native_layer_norm_18 --------------------------
	.section	.text.triton_poi_fused_add_native_layer_norm_18,"ax",@progbits
	.align	128
        .global         triton_poi_fused_add_native_layer_norm_18
        .type           triton_poi_fused_add_native_layer_norm_18,@function
        .size           triton_poi_fused_add_native_layer_norm_18,(.L_x_1 - triton_poi_fused_add_native_layer_norm_18)
        .other          triton_poi_fused_add_native_layer_norm_18,@"STO_CUDA_ENTRY STV_DEFAULT"
triton_poi_fused_add_native_layer_norm_18:
.text.triton_poi_fused_add_native_layer_norm_18:
[----:B------:R-:W0:Y:S02]  /*0000*/  LDC R1, c[0x0][0x28] ;  /* 0x00000a00ff017b82 */ /* 0x000e240000000800 */
[----:B------:R-:W1:Y:S01]  /*0010*/  S2R R9, SR_TID.X ;  /* 0x0000000000097919 */ /* 0x000e620000002100 */
[----:B------:R-:W2:Y:S01]  /*0020*/  LDC.64 R6, c[0x0][0x220] ;  /* 0x00008800ff067b82 */ /* 0x000ea20000000a00 */
[----:B------:R-:W-:Y:S01]  /*0030*/  IMAD.MOV.U32 R15, RZ, RZ, RZ ;  /* 0x000000ffff0f7224 */ /* 0x000fe200078e00ff */
[----:B------:R-:W-:Y:S01]  /*0040*/  ULDC.64 UR4, c[0x0][0x208] ;  /* 0x0000820000047ab9 */ /* 0x000fe20000000a00 */
[----:B------:R-:W3:Y:S05]  /*0050*/  S2R R2, SR_CTAID.X ;  /* 0x0000000000027919 */ /* 0x000eea0000002500 */
[----:B------:R-:W4:Y:S01]  /*0060*/  LDC.64 R4, c[0x0][0x218] ;  /* 0x00008600ff047b82 */ /* 0x000f220000000a00 */
[----:B-1----:R-:W-:-:S02]  /*0070*/  LOP3.LUT R9, R9, 0x7f, RZ, 0xc0, !PT ;  /* 0x0000007f09097812 */ /* 0x002fc400078ec0ff */
[----:B---3--:R-:W-:-:S03]  /*0080*/  SHF.R.S32.HI R12, RZ, 0x18, R2 ;  /* 0x00000018ff0c7819 */ /* 0x008fc60000011402 */
[----:B------:R-:W-:Y:S02]  /*0090*/  IMAD R9, R2, 0x80, R9 ;  /* 0x0000008002097824 */ /* 0x000fe400078e0209 */
[----:B------:R-:W1:Y:S01]  /*00a0*/  LDC.64 R2, c[0x0][0x210] ;  /* 0x00008400ff027b82 */ /* 0x000e620000000a00 */
[----:B------:R-:W-:Y:S01]  /*00b0*/  SGXT R12, R12, 0x1 ;  /* 0x000000010c0c781a */ /* 0x000fe20000000200 */
[----:B----4-:R-:W-:Y:S01]  /*00c0*/  IMAD.WIDE R4, R9, 0x4, R4 ;  /* 0x0000000409047825 */ /* 0x010fe200078e0204 */
[----:B------:R-:W-:Y:S02]  /*00d0*/  SHF.R.S32.HI R0, RZ, 0x1f, R9 ;  /* 0x0000001fff007819 */ /* 0x000fe40000011409 */
[-C--:B------:R-:W-:Y:S02]  /*00e0*/  LEA.HI R12, R12, R9.reuse, RZ, 0x4 ;  /* 0x000000090c0c7211 */ /* 0x080fe400078f20ff */
[----:B------:R-:W-:Y:S02]  /*00f0*/  LEA.HI R0, R0, R9, RZ, 0x2 ;  /* 0x0000000900007211 */ /* 0x000fe400078f10ff */
[----:B------:R-:W-:-:S02]  /*0100*/  SHF.R.S32.HI R12, RZ, 0x4, R12 ;  /* 0x00000004ff0c7819 */ /* 0x000fc4000001140c */
[----:B------:R-:W-:Y:S02]  /*0110*/  SHF.R.S32.HI R8, RZ, 0x2, R0 ;  /* 0x00000002ff087819 */ /* 0x000fe40000011400 */
[----:B------:R-:W-:Y:S02]  /*0120*/  LOP3.LUT R0, R0, 0xfffffffc, RZ, 0xc0, !PT ;  /* 0xfffffffc00007812 */ /* 0x000fe400078ec0ff */
[----:B------:R-:W-:Y:S02]  /*0130*/  LEA.HI R10, R8, R8, RZ, 0x2 ;  /* 0x00000008080a7211 */ /* 0x000fe400078f10ff */
[C---:B------:R-:W-:Y:S01]  /*0140*/  ISETP.GE.AND P0, PT, R9.reuse, 0x1010, PT ;  /* 0x000010100900780c */ /* 0x040fe20003f06270 */
[----:B------:R-:W-:Y:S01]  /*0150*/  IMAD.IADD R11, R9, 0x1, -R0 ;  /* 0x00000001090b7824 */ /* 0x000fe200078e0a00 */
[----:B------:R-:W-:Y:S01]  /*0160*/  LOP3.LUT R13, R10, 0xfffffffc, RZ, 0xc0, !PT ;  /* 0xfffffffc0a0d7812 */ /* 0x000fe200078ec0ff */
[----:B------:R-:W-:Y:S02]  /*0170*/  HFMA2.MMA R0, -RZ, RZ, 0, 0 ;  /* 0x00000000ff007435 */ /* 0x000fe400000001ff */
[----:B--2---:R-:W-:Y:S01]  /*0180*/  IMAD.WIDE R6, R11, 0x4, R6 ;  /* 0x000000040b067825 */ /* 0x004fe200078e0206 */
[----:B------:R-:W-:-:S02]  /*0190*/  LEA R12, R12, R11, 0x2 ;  /* 0x0000000b0c0c7211 */ /* 0x000fc400078e10ff */
[----:B------:R-:W2:Y:S01]  /*01a0*/  LDC.64 R10, c[0x0][0x228] ;  /* 0x00008a00ff0a7b82 */ /* 0x000ea20000000a00 */
[----:B------:R-:W-:Y:S02]  /*01b0*/  IMAD.IADD R13, R8, 0x1, -R13 ;  /* 0x00000001080d7824 */ /* 0x000fe400078e0a0d */
[----:B------:R-:W-:Y:S02]  /*01c0*/  IMAD.MOV.U32 R8, RZ, RZ, RZ ;  /* 0x000000ffff087224 */ /* 0x000fe400078e00ff */
[----:B------:R-:W-:Y:S01]  /*01d0*/  IMAD R13, R13, 0x420, R12 ;  /* 0x000004200d0d7824 */ /* 0x000fe200078e020c */
[----:B------:R-:W3:Y:S03]  /*01e0*/  @!P0 LDG.E.EL R15, desc[UR4][R6.64] ;  /* 0x00000004060f8981 */ /* 0x000ee6000c2e1900 */
[----:B-1----:R-:W-:Y:S01]  /*01f0*/  IMAD.WIDE R2, R13, 0x4, R2 ;  /* 0x000000040d027825 */ /* 0x002fe200078e0202 */
[----:B------:R-:W3:Y:S04]  /*0200*/  @!P0 LDG.E R8, desc[UR4][R4.64] ;  /* 0x0000000404088981 */ /* 0x000ee8000c1e1900 */
[----:B------:R-:W4:Y:S01]  /*0210*/  @!P0 LDG.E R0, desc[UR4][R2.64] ;  /* 0x0000000402008981 */ /* 0x000f22000c1e1900 */
[----:B---3--:R-:W-:Y:S01]  /*0220*/  FADD R15, R15, R8 ;  /* 0x000000080f0f7221 */ /* 0x008fe20000000000 */
[----:B--2---:R-:W-:-:S04]  /*0230*/  IMAD.WIDE R8, R9, 0x4, R10 ;  /* 0x0000000409087825 */ /* 0x004fc800078e020a */
[----:B----4-:R-:W-:Y:S01]  /*0240*/  FADD R15, R15, R0 ;  /* 0x000000000f0f7221 */ /* 0x010fe20000000000 */
[----:B------:R-:W-:Y:S06]  /*0250*/  @P0 EXIT ;  /* 0x000000000000094d */ /* 0x000fec0003800000 */
[----:B------:R-:W-:Y:S01]  /*0260*/  STG.E desc[UR4][R8.64], R15 ;  /* 0x0000000f08007986 */ /* 0x000fe2000c101904 */
[----:B------:R-:W-:Y:S05]  /*0270*/  EXIT ;  /* 0x000000000000794d */ /* 0x000fea0003800000 */
.L_x_0:
[----:B------:R-:W-:-:S00]  /*0280*/  BRA `(.L_x_0) ;  /* 0xfffffffc00fc7947 */ /* 0x000fc0000383ffff */
[----:B------:R-:W-:-:S00]  /*0290*/  NOP ;  /* 0x0000000000007918 */ /* 0x000fc00000000000 */
        /* <DEDUP_REMOVED lines=14> */
.L_x_1:


//--------------------- .nv.constant0.triton_poi_fused_add_native_layer_norm_18 --------------------------
	.section	.nv.constant0.triton_poi_fused_add_native_layer_norm_18,"a",@progbits
	.sectionflags	@""
	.align	4
.nv.constant0.triton_poi_fused_add_native_layer_norm_18:
	.zero		564
